	.headerflags	@"EF_CUDA_TEXMODE_UNIFIED EF_CUDA_64BIT_ADDRESS EF_CUDA_ACCELERATORS EF_CUDA_SM90 EF_CUDA_VIRTUAL_SM(EF_CUDA_SM90)"
	.elftype	@"ET_EXEC"


//--------------------- .nv.info                  --------------------------
	.section	.nv.info,"",@"SHT_CUDA_INFO"
	.align	4


	//----- nvinfo : EIATTR_REGCOUNT
	.align		4
        /*0000*/ 	.byte	0x04, 0x2f
        /*0002*/ 	.short	(.L_1 - .L_0)
	.align		4
.L_0:
        /*0004*/ 	.word	index@(triton_poi_fused_convolution_9)
        /*0008*/ 	.word	0x0000000c


	//----- nvinfo : EIATTR_MIN_STACK_SIZE
	.align		4
.L_1:
        /*000c*/ 	.byte	0x04, 0x12
        /*000e*/ 	.short	(.L_3 - .L_2)
	.align		4
.L_2:
        /*0010*/ 	.word	index@(triton_poi_fused_convolution_9)
        /*0014*/ 	.word	0x00000000


	//----- nvinfo : EIATTR_FRAME_SIZE
	.align		4
.L_3:
        /*0018*/ 	.byte	0x04, 0x11
        /*001a*/ 	.short	(.L_5 - .L_4)
	.align		4
.L_4:
        /*001c*/ 	.word	index@(triton_poi_fused_convolution_9)
        /*0020*/ 	.word	0x00000000


	//----- nvinfo : EIATTR_MIN_STACK_SIZE
	.align		4
.L_5:
        /*0024*/ 	.byte	0x04, 0x12
        /*0026*/ 	.short	(.L_7 - .L_6)
	.align		4
.L_6:
        /*0028*/ 	.word	index@(triton_poi_fused_convolution_9)
        /*002c*/ 	.word	0x00000000
.L_7:


//--------------------- .nv.info.triton_poi_fused_convolution_9 --------------------------
	.section	.nv.info.triton_poi_fused_convolution_9,"",@"SHT_CUDA_INFO"
	.sectionflags	@""
	.align	4


	//----- nvinfo : EIATTR_CUDA_API_VERSION
	.align		4
        /*0000*/ 	.byte	0x04, 0x37
        /*0002*/ 	.short	(.L_9 - .L_8)
.L_8:
        /*0004*/ 	.word	0x0000007c


	//----- nvinfo : EIATTR_KPARAM_INFO
	.align		4
.L_9:
        /*0008*/ 	.byte	0x04, 0x17
        /*000a*/ 	.short	(.L_11 - .L_10)
.L_10:
        /*000c*/ 	.word	0x00000000
        /*0010*/ 	.short	0x0002
        /*0012*/ 	.short	0x0010
        /*0014*/ 	.byte	0x00, 0xf0, 0x11, 0x00


	//----- nvinfo : EIATTR_KPARAM_INFO
	.align		4
.L_11:
        /*0018*/ 	.byte	0x04, 0x17
        /*001a*/ 	.short	(.L_13 - .L_12)
.L_12:
        /*001c*/ 	.word	0x00000000
        /*0020*/ 	.short	0x0001
        /*0022*/ 	.short	0x0008
        /*0024*/ 	.byte	0x00, 0xf4, 0x21, 0x00


	//----- nvinfo : EIATTR_KPARAM_INFO
	.align		4
.L_13:
        /*0028*/ 	.byte	0x04, 0x17
        /*002a*/ 	.short	(.L_15 - .L_14)
.L_14:
        /*002c*/ 	.word	0x00000000
        /*0030*/ 	.short	0x0000
        /*0032*/ 	.short	0x0000
        /*0034*/ 	.byte	0x00, 0xf4, 0x21, 0x00


	//----- nvinfo : EIATTR_SPARSE_MMA_MASK
	.align		4
.L_15:
        /*0038*/ 	.byte	0x03, 0x50
        /*003a*/ 	.short	0x0000


	//----- nvinfo : EIATTR_MAXREG_COUNT
	.align		4
        /*003c*/ 	.byte	0x03, 0x1b
        /*003e*/ 	.short	0x00ff


	//----- nvinfo : EIATTR_EXIT_INSTR_OFFSETS
	.align		4
        /*0040*/ 	.byte	0x04, 0x1c
        /*0042*/ 	.short	(.L_17 - .L_16)


	//   ....[0]....
.L_16:
        /*0044*/ 	.word	0x00000170


	//----- nvinfo : EIATTR_REQNTID
	.align		4
.L_17:
        /*0048*/ 	.byte	0x04, 0x10
        /*004a*/ 	.short	(.L_19 - .L_18)
.L_18:
        /*004c*/ 	.word	0x00000080
        /*0050*/ 	.word	0x00000001
        /*0054*/ 	.word	0x00000001


	//----- nvinfo : EIATTR_CBANK_PARAM_SIZE
	.align		4
.L_19:
        /*0058*/ 	.byte	0x03, 0x19
        /*005a*/ 	.short	0x0014


	//----- nvinfo : EIATTR_PARAM_CBANK
	.align		4
        /*005c*/ 	.byte	0x04, 0x0a
        /*005e*/ 	.short	(.L_21 - .L_20)
	.align		4
.L_20:
        /*0060*/ 	.word	index@(.nv.constant0.triton_poi_fused_convolution_9)
        /*0064*/ 	.short	0x0210
        /*0066*/ 	.short	0x0014


	//----- nvinfo : EIATTR_SW_WAR
	.align		4
.L_21:
        /*0068*/ 	.byte	0x04, 0x36
        /*006a*/ 	.short	(.L_23 - .L_22)
.L_22:
        /*006c*/ 	.word	0x00000008
.L_23:


//--------------------- .nv.callgraph             --------------------------
	.section	.nv.callgraph,"",@"SHT_CUDA_CALLGRAPH"
	.align	4
	.sectionentsize	8
	.align		4
        /*0000*/ 	.word	0x00000000
	.align		4
        /*0004*/ 	.word	0xffffffff
	.align		4
        /*0008*/ 	.word	0x00000000
	.align		4
        /*000c*/ 	.word	0xfffffffe
	.align		4
        /*0010*/ 	.word	0x00000000
	.align		4
        /*0014*/ 	.word	0xfffffffd
	.align		4
        /*0018*/ 	.word	0x00000000
	.align		4
        /*001c*/ 	.word	0xfffffffc


//--------------------- .text.triton_poi_fused_convolution_9 --------------------------
	.section	.text.triton_poi_fused_convolution_9,"ax",@progbits
	.align	128
        .global         triton_poi_fused_convolution_9
        .type           triton_poi_fused_convolution_9,@function
        .size           triton_poi_fused_convolution_9,(.L_x_1 - triton_poi_fused_convolution_9)
        .other          triton_poi_fused_convolution_9,@"STO_CUDA_ENTRY STV_DEFAULT"
triton_poi_fused_convolution_9:
.text.triton_poi_fused_convolution_9:
[----:B------:R-:W-:Y:S01]  /*0000*/  LDC R1, c[0x0][0x28] ;  /* 0x00000a00ff017b82 */ /* 0x000fe20000000800 */
[----:B------:R-:W1:Y:S07]  /*0010*/  S2R R0, SR_TID.X ;  /* 0x0000000000007919 */ /* 0x000e6e0000002100 */
[----:B------:R-:W2:Y:S01]  /*0020*/  LDC.64 R4, c[0x0][0x218] ;  /* 0x00008600ff047b82 */ /* 0x000ea20000000a00 */
[----:B------:R-:W-:Y:S01]  /*0030*/  ULDC.64 UR4, c[0x0][0x208] ;  /* 0x0000820000047ab9 */ /* 0x000fe20000000a00 */
[----:B------:R-:W3:Y:S06]  /*0040*/  S2R R7, SR_CTAID.X ;  /* 0x0000000000077919 */ /* 0x000eec0000002500 */
[----:B------:R-:W4:Y:S01]  /*0050*/  LDC.64 R2, c[0x0][0x210] ;  /* 0x00008400ff027b82 */ /* 0x000f220000000a00 */
[----:B-1----:R-:W-:Y:S01]  /*0060*/  IMAD.SHL.U32 R0, R0, 0x2, RZ ;  /* 0x0000000200007824 */ /* 0x002fe200078e00ff */
[----:B---3--:R-:W-:-:S04]  /*0070*/  SHF.R.S32.HI R6, RZ, 0x17, R7 ;  /* 0x00000017ff067819 */ /* 0x008fc80000011407 */
[----:B------:R-:W-:Y:S02]  /*0080*/  LOP3.LUT R0, R0, 0xfe, RZ, 0xc0, !PT ;  /* 0x000000fe00007812 */ /* 0x000fe400078ec0ff */
[----:B------:R-:W-:-:S03]  /*0090*/  SGXT R6, R6, 0x1 ;  /* 0x000000010606781a */ /* 0x000fc60000000200 */
[----:B------:R-:W-:-:S04]  /*00a0*/  IMAD R7, R7, 0x100, R0 ;  /* 0x0000010007077824 */ /* 0x000fc800078e0200 */
[----:B----4-:R-:W-:Y:S01]  /*00b0*/  IMAD.WIDE R2, R7, 0x4, R2 ;  /* 0x0000000407027825 */ /* 0x010fe200078e0202 */
[----:B------:R-:W-:-:S04]  /*00c0*/  LEA.HI R6, R6, R7, RZ, 0x6 ;  /* 0x0000000706067211 */ /* 0x000fc800078f30ff */
[----:B------:R-:W-:-:S04]  /*00d0*/  SHF.R.S32.HI R6, RZ, 0x6, R6 ;  /* 0x00000006ff067819 */ /* 0x000fc80000011406 */
[----:B------:R-:W-:-:S04]  /*00e0*/  LEA.HI R0, R6, R6, RZ, 0x7 ;  /* 0x0000000606007211 */ /* 0x000fc800078f38ff */
[----:B------:R-:W-:-:S05]  /*00f0*/  LOP3.LUT R9, R0, 0xffffff80, RZ, 0xc0, !PT ;  /* 0xffffff8000097812 */ /* 0x000fca00078ec0ff */
[----:B------:R-:W-:Y:S02]  /*0100*/  IMAD.IADD R9, R6, 0x1, -R9 ;  /* 0x0000000106097824 */ /* 0x000fe400078e0a09 */
[----:B------:R-:W3:Y:S02]  /*0110*/  LDG.E.64 R6, desc[UR4][R2.64] ;  /* 0x0000000402067981 */ /* 0x000ee4000c1e1b00 */
[----:B--2---:R-:W-:-:S06]  /*0120*/  IMAD.WIDE R4, R9, 0x4, R4 ;  /* 0x0000000409047825 */ /* 0x004fcc00078e0204 */
[----:B------:R-:W3:Y:S02]  /*0130*/  LDG.E.EL R4, desc[UR4][R4.64] ;  /* 0x0000000404047981 */ /* 0x000ee4000c2e1900 */
[--C-:B---3--:R-:W-:Y:S01]  /*0140*/  FADD R6, R6, R4.reuse ;  /* 0x0000000406067221 */ /* 0x108fe20000000000 */
[----:B------:R-:W-:-:S05]  /*0150*/  FADD R7, R7, R4 ;  /* 0x0000000407077221 */ /* 0x000fca0000000000 */
[----:B------:R-:W-:Y:S01]  /*0160*/  STG.E.64 desc[UR4][R2.64], R6 ;  /* 0x0000000602007986 */ /* 0x000fe2000c101b04 */
[----:B------:R-:W-:Y:S05]  /*0170*/  EXIT ;  /* 0x000000000000794d */ /* 0x000fea0003800000 */
.L_x_0:
[----:B------:R-:W-:-:S00]  /*0180*/  BRA `(.L_x_0) ;  /* 0xfffffffc00fc7947 */ /* 0x000fc0000383ffff */
[----:B------:R-:W-:-:S00]  /*0190*/  NOP ;  /* 0x0000000000007918 */ /* 0x000fc00000000000 */
        /* <DEDUP_REMOVED lines=14> */
.L_x_1:


//--------------------- .nv.constant0.triton_poi_fused_convolution_9 --------------------------
	.section	.nv.constant0.triton_poi_fused_convolution_9,"a",@progbits
	.sectionflags	@""
	.align	4
.nv.constant0.triton_poi_fused_convolution_9:
	.zero		548
